//
// Generated by NVIDIA NVVM Compiler
//
// Compiler Build ID: CL-36424714
// Cuda compilation tools, release 13.0, V13.0.88
// Based on NVVM 20.0.0
//

.version 9.0
.target sm_100
.address_size 64

	// .globl	_Z13matmul_by_rowPKfS0_Pfiii

.visible .entry _Z13matmul_by_rowPKfS0_Pfiii(
	.param .u64 .ptr .align 1 _Z13matmul_by_rowPKfS0_Pfiii_param_0,
	.param .u64 .ptr .align 1 _Z13matmul_by_rowPKfS0_Pfiii_param_1,
	.param .u64 .ptr .align 1 _Z13matmul_by_rowPKfS0_Pfiii_param_2,
	.param .u32 _Z13matmul_by_rowPKfS0_Pfiii_param_3,
	.param .u32 _Z13matmul_by_rowPKfS0_Pfiii_param_4,
	.param .u32 _Z13matmul_by_rowPKfS0_Pfiii_param_5
)
{
	.reg .pred 	%p<21>;
	.reg .b32 	%r<136>;
	.reg .b32 	%f<67>;
	.reg .b64 	%rd<99>;

	ld.param.u64 	%rd4, [_Z13matmul_by_rowPKfS0_Pfiii_param_0];
	ld.param.u64 	%rd5, [_Z13matmul_by_rowPKfS0_Pfiii_param_1];
	ld.param.u64 	%rd6, [_Z13matmul_by_rowPKfS0_Pfiii_param_2];
	ld.param.u32 	%r67, [_Z13matmul_by_rowPKfS0_Pfiii_param_3];
	ld.param.u32 	%r65, [_Z13matmul_by_rowPKfS0_Pfiii_param_4];
	ld.param.u32 	%r66, [_Z13matmul_by_rowPKfS0_Pfiii_param_5];
	cvta.to.global.u64 	%rd1, %rd5;
	cvta.to.global.u64 	%rd2, %rd4;
	cvta.to.global.u64 	%rd3, %rd6;
	mov.u32 	%r68, %ctaid.x;
	mov.u32 	%r69, %ntid.x;
	mov.u32 	%r70, %tid.x;
	mad.lo.s32 	%r1, %r68, %r69, %r70;
	setp.ge.u32 	%p1, %r1, %r67;
	setp.eq.s32 	%p2, %r66, 0;
	or.pred  	%p3, %p1, %p2;
	@%p3 bra 	$L__BB0_26;
	setp.ne.s32 	%p4, %r65, 0;
	mul.lo.s32 	%r2, %r65, %r1;
	mul.lo.s32 	%r3, %r66, %r1;
	@%p4 bra 	$L__BB0_13;
	add.s32 	%r97, %r66, -1;
	and.b32  	%r4, %r66, 7;
	setp.lt.u32 	%p13, %r97, 7;
	mov.b32 	%r120, 0;
	@%p13 bra 	$L__BB0_5;
	and.b32  	%r120, %r66, -8;
	neg.s32 	%r118, %r120;
	add.s32 	%r117, %r3, 3;
$L__BB0_4:
	.pragma "nounroll";
	add.s32 	%r98, %r117, -3;
	mul.wide.u32 	%rd69, %r98, 4;
	add.s64 	%rd70, %rd3, %rd69;
	mov.b32 	%r99, 0;
	st.global.u32 	[%rd70], %r99;
	add.s32 	%r100, %r117, -2;
	mul.wide.u32 	%rd71, %r100, 4;
	add.s64 	%rd72, %rd3, %rd71;
	st.global.u32 	[%rd72], %r99;
	add.s32 	%r101, %r117, -1;
	mul.wide.u32 	%rd73, %r101, 4;
	add.s64 	%rd74, %rd3, %rd73;
	st.global.u32 	[%rd74], %r99;
	add.s32 	%r102, %r117, 4;
	mul.wide.u32 	%rd75, %r117, 4;
	add.s64 	%rd76, %rd3, %rd75;
	st.global.u32 	[%rd76], %r99;
	add.s32 	%r103, %r117, 1;
	mul.wide.u32 	%rd77, %r103, 4;
	add.s64 	%rd78, %rd3, %rd77;
	st.global.u32 	[%rd78], %r99;
	add.s32 	%r104, %r117, 2;
	mul.wide.u32 	%rd79, %r104, 4;
	add.s64 	%rd80, %rd3, %rd79;
	st.global.u32 	[%rd80], %r99;
	add.s32 	%r105, %r117, 3;
	mul.wide.u32 	%rd81, %r105, 4;
	add.s64 	%rd82, %rd3, %rd81;
	st.global.u32 	[%rd82], %r99;
	mul.wide.u32 	%rd83, %r102, 4;
	add.s64 	%rd84, %rd3, %rd83;
	st.global.u32 	[%rd84], %r99;
	add.s32 	%r118, %r118, 8;
	add.s32 	%r117, %r117, 8;
	setp.ne.s32 	%p14, %r118, 0;
	@%p14 bra 	$L__BB0_4;
$L__BB0_5:
	setp.eq.s32 	%p15, %r4, 0;
	@%p15 bra 	$L__BB0_26;
	and.b32  	%r13, %r66, 3;
	setp.lt.u32 	%p16, %r4, 4;
	@%p16 bra 	$L__BB0_8;
	add.s32 	%r106, %r120, %r3;
	mul.wide.u32 	%rd85, %r106, 4;
	add.s64 	%rd86, %rd3, %rd85;
	mov.b32 	%r107, 0;
	st.global.u32 	[%rd86], %r107;
	add.s32 	%r108, %r106, 1;
	mul.wide.u32 	%rd87, %r108, 4;
	add.s64 	%rd88, %rd3, %rd87;
	st.global.u32 	[%rd88], %r107;
	add.s32 	%r109, %r106, 2;
	mul.wide.u32 	%rd89, %r109, 4;
	add.s64 	%rd90, %rd3, %rd89;
	st.global.u32 	[%rd90], %r107;
	add.s32 	%r110, %r106, 3;
	mul.wide.u32 	%rd91, %r110, 4;
	add.s64 	%rd92, %rd3, %rd91;
	st.global.u32 	[%rd92], %r107;
	add.s32 	%r120, %r120, 4;
$L__BB0_8:
	setp.eq.s32 	%p17, %r13, 0;
	@%p17 bra 	$L__BB0_26;
	setp.eq.s32 	%p18, %r13, 1;
	@%p18 bra 	$L__BB0_11;
	add.s32 	%r111, %r120, %r3;
	mul.wide.u32 	%rd93, %r111, 4;
	add.s64 	%rd94, %rd3, %rd93;
	mov.b32 	%r112, 0;
	st.global.u32 	[%rd94], %r112;
	add.s32 	%r113, %r111, 1;
	mul.wide.u32 	%rd95, %r113, 4;
	add.s64 	%rd96, %rd3, %rd95;
	st.global.u32 	[%rd96], %r112;
	add.s32 	%r120, %r120, 2;
$L__BB0_11:
	and.b32  	%r114, %r66, 1;
	setp.eq.b32 	%p19, %r114, 1;
	not.pred 	%p20, %p19;
	@%p20 bra 	$L__BB0_26;
	add.s32 	%r115, %r120, %r3;
	mul.wide.u32 	%rd97, %r115, 4;
	add.s64 	%rd98, %rd3, %rd97;
	mov.b32 	%r116, 0;
	st.global.u32 	[%rd98], %r116;
	bra.uni 	$L__BB0_26;
$L__BB0_13:
	and.b32  	%r18, %r65, 7;
	and.b32  	%r19, %r65, 3;
	and.b32  	%r20, %r65, -8;
	and.b32  	%r21, %r65, 1;
	neg.s32 	%r22, %r20;
	shl.b32 	%r23, %r66, 3;
	shl.b32 	%r24, %r66, 1;
	mul.lo.s32 	%r25, %r66, 3;
	shl.b32 	%r26, %r66, 2;
	mul.lo.s32 	%r27, %r66, 5;
	mul.lo.s32 	%r28, %r66, 6;
	mul.lo.s32 	%r29, %r66, 7;
	mov.b32 	%r122, 0;
$L__BB0_14:
	setp.lt.u32 	%p5, %r65, 8;
	mov.f32 	%f66, 0f00000000;
	mov.b32 	%r134, 0;
	@%p5 bra 	$L__BB0_17;
	add.s32 	%r123, %r2, 3;
	add.s32 	%r131, %r66, %r122;
	add.s32 	%r130, %r24, %r122;
	add.s32 	%r129, %r25, %r122;
	add.s32 	%r128, %r26, %r122;
	add.s32 	%r127, %r27, %r122;
	add.s32 	%r126, %r28, %r122;
	add.s32 	%r125, %r29, %r122;
	mov.f32 	%f66, 0f00000000;
	mov.u32 	%r124, %r122;
	mov.u32 	%r132, %r22;
$L__BB0_16:
	.pragma "nounroll";
	add.s32 	%r73, %r123, -3;
	mul.wide.u32 	%rd7, %r73, 4;
	add.s64 	%rd8, %rd2, %rd7;
	ld.global.f32 	%f16, [%rd8];
	mul.wide.u32 	%rd9, %r124, 4;
	add.s64 	%rd10, %rd1, %rd9;
	ld.global.f32 	%f17, [%rd10];
	fma.rn.f32 	%f18, %f16, %f17, %f66;
	add.s32 	%r74, %r123, -2;
	mul.wide.u32 	%rd11, %r74, 4;
	add.s64 	%rd12, %rd2, %rd11;
	ld.global.f32 	%f19, [%rd12];
	mul.wide.u32 	%rd13, %r131, 4;
	add.s64 	%rd14, %rd1, %rd13;
	ld.global.f32 	%f20, [%rd14];
	fma.rn.f32 	%f21, %f19, %f20, %f18;
	add.s32 	%r75, %r123, -1;
	mul.wide.u32 	%rd15, %r75, 4;
	add.s64 	%rd16, %rd2, %rd15;
	ld.global.f32 	%f22, [%rd16];
	mul.wide.u32 	%rd17, %r130, 4;
	add.s64 	%rd18, %rd1, %rd17;
	ld.global.f32 	%f23, [%rd18];
	fma.rn.f32 	%f24, %f22, %f23, %f21;
	add.s32 	%r76, %r123, 4;
	mul.wide.u32 	%rd19, %r123, 4;
	add.s64 	%rd20, %rd2, %rd19;
	ld.global.f32 	%f25, [%rd20];
	mul.wide.u32 	%rd21, %r129, 4;
	add.s64 	%rd22, %rd1, %rd21;
	ld.global.f32 	%f26, [%rd22];
	fma.rn.f32 	%f27, %f25, %f26, %f24;
	add.s32 	%r77, %r123, 1;
	mul.wide.u32 	%rd23, %r77, 4;
	add.s64 	%rd24, %rd2, %rd23;
	ld.global.f32 	%f28, [%rd24];
	mul.wide.u32 	%rd25, %r128, 4;
	add.s64 	%rd26, %rd1, %rd25;
	ld.global.f32 	%f29, [%rd26];
	fma.rn.f32 	%f30, %f28, %f29, %f27;
	add.s32 	%r78, %r123, 2;
	mul.wide.u32 	%rd27, %r78, 4;
	add.s64 	%rd28, %rd2, %rd27;
	ld.global.f32 	%f31, [%rd28];
	mul.wide.u32 	%rd29, %r127, 4;
	add.s64 	%rd30, %rd1, %rd29;
	ld.global.f32 	%f32, [%rd30];
	fma.rn.f32 	%f33, %f31, %f32, %f30;
	add.s32 	%r79, %r123, 3;
	mul.wide.u32 	%rd31, %r79, 4;
	add.s64 	%rd32, %rd2, %rd31;
	ld.global.f32 	%f34, [%rd32];
	mul.wide.u32 	%rd33, %r126, 4;
	add.s64 	%rd34, %rd1, %rd33;
	ld.global.f32 	%f35, [%rd34];
	fma.rn.f32 	%f36, %f34, %f35, %f33;
	mul.wide.u32 	%rd35, %r76, 4;
	add.s64 	%rd36, %rd2, %rd35;
	ld.global.f32 	%f37, [%rd36];
	mul.wide.u32 	%rd37, %r125, 4;
	add.s64 	%rd38, %rd1, %rd37;
	ld.global.f32 	%f38, [%rd38];
	fma.rn.f32 	%f66, %f37, %f38, %f36;
	add.s32 	%r132, %r132, 8;
	add.s32 	%r131, %r131, %r23;
	add.s32 	%r130, %r130, %r23;
	add.s32 	%r129, %r129, %r23;
	add.s32 	%r128, %r128, %r23;
	add.s32 	%r127, %r127, %r23;
	add.s32 	%r126, %r126, %r23;
	add.s32 	%r125, %r125, %r23;
	add.s32 	%r124, %r124, %r23;
	add.s32 	%r123, %r123, 8;
	setp.ne.s32 	%p6, %r132, 0;
	mov.u32 	%r134, %r20;
	@%p6 bra 	$L__BB0_16;
$L__BB0_17:
	setp.eq.s32 	%p7, %r18, 0;
	@%p7 bra 	$L__BB0_25;
	add.s32 	%r80, %r18, -1;
	setp.lt.u32 	%p8, %r80, 3;
	@%p8 bra 	$L__BB0_20;
	add.s32 	%r81, %r134, %r2;
	mul.wide.u32 	%rd39, %r81, 4;
	add.s64 	%rd40, %rd2, %rd39;
	ld.global.f32 	%f40, [%rd40];
	mad.lo.s32 	%r82, %r134, %r66, %r122;
	mul.wide.u32 	%rd41, %r82, 4;
	add.s64 	%rd42, %rd1, %rd41;
	ld.global.f32 	%f41, [%rd42];
	fma.rn.f32 	%f42, %f40, %f41, %f66;
	add.s32 	%r83, %r81, 1;
	mul.wide.u32 	%rd43, %r83, 4;
	add.s64 	%rd44, %rd2, %rd43;
	ld.global.f32 	%f43, [%rd44];
	add.s32 	%r84, %r82, %r66;
	mul.wide.u32 	%rd45, %r84, 4;
	add.s64 	%rd46, %rd1, %rd45;
	ld.global.f32 	%f44, [%rd46];
	fma.rn.f32 	%f45, %f43, %f44, %f42;
	add.s32 	%r85, %r81, 2;
	mul.wide.u32 	%rd47, %r85, 4;
	add.s64 	%rd48, %rd2, %rd47;
	ld.global.f32 	%f46, [%rd48];
	add.s32 	%r86, %r84, %r66;
	mul.wide.u32 	%rd49, %r86, 4;
	add.s64 	%rd50, %rd1, %rd49;
	ld.global.f32 	%f47, [%rd50];
	fma.rn.f32 	%f48, %f46, %f47, %f45;
	add.s32 	%r87, %r81, 3;
	mul.wide.u32 	%rd51, %r87, 4;
	add.s64 	%rd52, %rd2, %rd51;
	ld.global.f32 	%f49, [%rd52];
	add.s32 	%r88, %r86, %r66;
	mul.wide.u32 	%rd53, %r88, 4;
	add.s64 	%rd54, %rd1, %rd53;
	ld.global.f32 	%f50, [%rd54];
	fma.rn.f32 	%f66, %f49, %f50, %f48;
	add.s32 	%r134, %r134, 4;
$L__BB0_20:
	setp.eq.s32 	%p9, %r19, 0;
	@%p9 bra 	$L__BB0_25;
	setp.eq.s32 	%p10, %r19, 1;
	@%p10 bra 	$L__BB0_23;
	add.s32 	%r89, %r134, %r2;
	mul.wide.u32 	%rd55, %r89, 4;
	add.s64 	%rd56, %rd2, %rd55;
	ld.global.f32 	%f52, [%rd56];
	mad.lo.s32 	%r90, %r134, %r66, %r122;
	mul.wide.u32 	%rd57, %r90, 4;
	add.s64 	%rd58, %rd1, %rd57;
	ld.global.f32 	%f53, [%rd58];
	fma.rn.f32 	%f54, %f52, %f53, %f66;
	add.s32 	%r91, %r89, 1;
	mul.wide.u32 	%rd59, %r91, 4;
	add.s64 	%rd60, %rd2, %rd59;
	ld.global.f32 	%f55, [%rd60];
	add.s32 	%r92, %r90, %r66;
	mul.wide.u32 	%rd61, %r92, 4;
	add.s64 	%rd62, %rd1, %rd61;
	ld.global.f32 	%f56, [%rd62];
	fma.rn.f32 	%f66, %f55, %f56, %f54;
	add.s32 	%r134, %r134, 2;
$L__BB0_23:
	setp.eq.s32 	%p11, %r21, 0;
	@%p11 bra 	$L__BB0_25;
	add.s32 	%r93, %r134, %r2;
	mul.wide.u32 	%rd63, %r93, 4;
	add.s64 	%rd64, %rd2, %rd63;
	ld.global.f32 	%f57, [%rd64];
	mad.lo.s32 	%r94, %r134, %r66, %r122;
	mul.wide.u32 	%rd65, %r94, 4;
	add.s64 	%rd66, %rd1, %rd65;
	ld.global.f32 	%f58, [%rd66];
	fma.rn.f32 	%f66, %f57, %f58, %f66;
$L__BB0_25:
	add.s32 	%r95, %r122, %r3;
	mul.wide.u32 	%rd67, %r95, 4;
	add.s64 	%rd68, %rd3, %rd67;
	st.global.f32 	[%rd68], %f66;
	add.s32 	%r122, %r122, 1;
	setp.ne.s32 	%p12, %r122, %r66;
	@%p12 bra 	$L__BB0_14;
$L__BB0_26:
	ret;

}


// ===== COMPILED SASS (sm_100) =====

	.target	sm_100

	.elftype	@"ET_EXEC"


//--------------------- .note.nv.tkinfo           --------------------------
	.section	.note.nv.tkinfo,"",@"SHT_NOTE"
	.sectionflags	@"SHF_NOTE_NV_TKINFO"
	.tkinfo
        /*0018*/ 	.word	0x00000002
        /*0030*/ 	.string	""
        /*0030*/ 	.string	"ptxas"
        /*0030*/ 	.string	"Cuda compilation tools, release 13.0, V13.0.88"
        /*0030*/ 	.string	"Build cuda_13.0.r13.0/compiler.36424714_0"
        /*0030*/ 	.string	"-arch sm_100 -m 64 "



//--------------------- .note.nv.cuinfo           --------------------------
	.section	.note.nv.cuinfo,"",@"SHT_NOTE"
	.sectionflags	@"SHF_NOTE_NV_CUINFO"
        /*0018*/ 	.short	0x0002
        /*001a*/ 	.short	0x0064
        /*001c*/ 	.short	0x0082
	.zero		2


//--------------------- .nv.info                  --------------------------
	.section	.nv.info,"",@"SHT_CUDA_INFO"
	.align	4


	//----- nvinfo : EIATTR_REGCOUNT
	.align		4
        /*0000*/ 	.byte	0x04, 0x2f
        /*0002*/ 	.short	(.L_1 - .L_0)
	.align		4
.L_0:
        /*0004*/ 	.word	index@(_Z13matmul_by_rowPKfS0_Pfiii)
        /*0008*/ 	.word	0x00000020


	//----- nvinfo : EIATTR_FRAME_SIZE
	.align		4
.L_1:
        /*000c*/ 	.byte	0x04, 0x11
        /*000e*/ 	.short	(.L_3 - .L_2)
	.align		4
.L_2:
        /*0010*/ 	.word	index@(_Z13matmul_by_rowPKfS0_Pfiii)
        /*0014*/ 	.word	0x00000000


	//----- nvinfo : EIATTR_MIN_STACK_SIZE
	.align		4
.L_3:
        /*0018*/ 	.byte	0x04, 0x12
        /*001a*/ 	.short	(.L_5 - .L_4)
	.align		4
.L_4:
        /*001c*/ 	.word	index@(_Z13matmul_by_rowPKfS0_Pfiii)
        /*0020*/ 	.word	0x00000000
.L_5:


//--------------------- .nv.compat                --------------------------
	.section	.nv.compat,"",@"SHT_CUDA_COMPAT_INFO"
	.align	4
        /*0000*/ 	.byte	0x02, 0x09, 0x00, 0x00, 0x02, 0x02, 0x01, 0x00, 0x02, 0x05, 0x05, 0x00, 0x03, 0x07, 0x01, 0x01
        /*0010*/ 	.byte	0x02, 0x03, 0x00, 0x00, 0x02, 0x06, 0x01, 0x00, 0x04, 0x0b, 0x08, 0x00, 0x09, 0x00, 0x00, 0x00
        /*0020*/ 	.byte	0x00, 0x00, 0x00, 0x00


//--------------------- .nv.info._Z13matmul_by_rowPKfS0_Pfiii --------------------------
	.section	.nv.info._Z13matmul_by_rowPKfS0_Pfiii,"",@"SHT_CUDA_INFO"
	.sectionflags	@""
	.align	4


	//----- nvinfo : EIATTR_CUDA_API_VERSION
	.align		4
        /*0000*/ 	.byte	0x04, 0x37
        /*0002*/ 	.short	(.L_7 - .L_6)
.L_6:
        /*0004*/ 	.word	0x00000082


	//----- nvinfo : EIATTR_KPARAM_INFO
	.align		4
.L_7:
        /*0008*/ 	.byte	0x04, 0x17
        /*000a*/ 	.short	(.L_9 - .L_8)
.L_8:
        /*000c*/ 	.word	0x00000000
        /*0010*/ 	.short	0x0005
        /*0012*/ 	.short	0x0020
        /*0014*/ 	.byte	0x00, 0xf0, 0x11, 0x00


	//----- nvinfo : EIATTR_KPARAM_INFO
	.align		4
.L_9:
        /*0018*/ 	.byte	0x04, 0x17
        /*001a*/ 	.short	(.L_11 - .L_10)
.L_10:
        /*001c*/ 	.word	0x00000000
        /*0020*/ 	.short	0x0004
        /*0022*/ 	.short	0x001c
        /*0024*/ 	.byte	0x00, 0xf0, 0x11, 0x00


	//----- nvinfo : EIATTR_KPARAM_INFO
	.align		4
.L_11:
        /*0028*/ 	.byte	0x04, 0x17
        /*002a*/ 	.short	(.L_13 - .L_12)
.L_12:
        /*002c*/ 	.word	0x00000000
        /*0030*/ 	.short	0x0003
        /*0032*/ 	.short	0x0018
        /*0034*/ 	.byte	0x00, 0xf0, 0x11, 0x00


	//----- nvinfo : EIATTR_KPARAM_INFO
	.align		4
.L_13:
        /*0038*/ 	.byte	0x04, 0x17
        /*003a*/ 	.short	(.L_15 - .L_14)
.L_14:
        /*003c*/ 	.word	0x00000000
        /*0040*/ 	.short	0x0002
        /*0042*/ 	.short	0x0010
        /*0044*/ 	.byte	0x00, 0xf5, 0x21, 0x00


	//----- nvinfo : EIATTR_KPARAM_INFO
	.align		4
.L_15:
        /*0048*/ 	.byte	0x04, 0x17
        /*004a*/ 	.short	(.L_17 - .L_16)
.L_16:
        /*004c*/ 	.word	0x00000000
        /*0050*/ 	.short	0x0001
        /*0052*/ 	.short	0x0008
        /*0054*/ 	.byte	0x00, 0xf5, 0x21, 0x00


	//----- nvinfo : EIATTR_KPARAM_INFO
	.align		4
.L_17:
        /*0058*/ 	.byte	0x04, 0x17
        /*005a*/ 	.short	(.L_19 - .L_18)
.L_18:
        /*005c*/ 	.word	0x00000000
        /*0060*/ 	.short	0x0000
        /*0062*/ 	.short	0x0000
        /*0064*/ 	.byte	0x00, 0xf5, 0x21, 0x00


	//----- nvinfo : EIATTR_SPARSE_MMA_MASK
	.align		4
.L_19:
        /*0068*/ 	.byte	0x03, 0x50
        /*006a*/ 	.short	0x0000


	//----- nvinfo : EIATTR_MAXREG_COUNT
	.align		4
        /*006c*/ 	.byte	0x03, 0x1b
        /*006e*/ 	.short	0x00ff


	//----- nvinfo : EIATTR_MERCURY_ISA_VERSION
	.align		4
        /*0070*/ 	.byte	0x03, 0x5f
        /*0072*/ 	.short	0x0101


	//----- nvinfo : EIATTR_VRC_CTA_INIT_COUNT
	.align		4
        /*0074*/ 	.byte	0x02, 0x4a
	.zero		1
	.zero		1


	//----- nvinfo : EIATTR_EXIT_INSTR_OFFSETS
	.align		4
        /*0078*/ 	.byte	0x04, 0x1c
        /*007a*/ 	.short	(.L_21 - .L_20)


	//   ....[0]....
.L_20:
        /*007c*/ 	.word	0x00000090


	//   ....[1]....
        /*0080*/ 	.word	0x00000330


	//   ....[2]....
        /*0084*/ 	.word	0x00000460


	//   ....[3]....
        /*0088*/ 	.word	0x00000530


	//   ....[4]....
        /*008c*/ 	.word	0x00000580


	//   ....[5]....
        /*0090*/ 	.word	0x00000fa0


	//----- nvinfo : EIATTR_CBANK_PARAM_SIZE
	.align		4
.L_21:
        /*0094*/ 	.byte	0x03, 0x19
        /*0096*/ 	.short	0x0024


	//----- nvinfo : EIATTR_PARAM_CBANK
	.align		4
        /*0098*/ 	.byte	0x04, 0x0a
        /*009a*/ 	.short	(.L_23 - .L_22)
	.align		4
.L_22:
        /*009c*/ 	.word	index@(.nv.constant0._Z13matmul_by_rowPKfS0_Pfiii)
        /*00a0*/ 	.short	0x0380
        /*00a2*/ 	.short	0x0024


	//----- nvinfo : EIATTR_SW_WAR
	.align		4
.L_23:
        /*00a4*/ 	.byte	0x04, 0x36
        /*00a6*/ 	.short	(.L_25 - .L_24)
.L_24:
        /*00a8*/ 	.word	0x00000008
.L_25:


//--------------------- .nv.callgraph             --------------------------
	.section	.nv.callgraph,"",@"SHT_CUDA_CALLGRAPH"
	.align	4
	.sectionentsize	8
	.align		4
        /*0000*/ 	.word	0x00000000
	.align		4
        /*0004*/ 	.word	0xffffffff
	.align		4
        /*0008*/ 	.word	0x00000000
	.align		4
        /*000c*/ 	.word	0xfffffffe
	.align		4
        /*0010*/ 	.word	0x00000000
	.align		4
        /*0014*/ 	.word	0xfffffffd
	.align		4
        /*0018*/ 	.word	0x00000000
	.align		4
        /*001c*/ 	.word	0xfffffffc


//--------------------- .text._Z13matmul_by_rowPKfS0_Pfiii --------------------------
	.section	.text._Z13matmul_by_rowPKfS0_Pfiii,"ax",@progbits
	.align	128
        .global         _Z13matmul_by_rowPKfS0_Pfiii
        .type           _Z13matmul_by_rowPKfS0_Pfiii,@function
        .size           _Z13matmul_by_rowPKfS0_Pfiii,(.L_x_11 - _Z13matmul_by_rowPKfS0_Pfiii)
        .other          _Z13matmul_by_rowPKfS0_Pfiii,@"STO_CUDA_ENTRY STV_DEFAULT"
_Z13matmul_by_rowPKfS0_Pfiii:
.text._Z13matmul_by_rowPKfS0_Pfiii:
[----:B------:R-:W-:Y:S01]  /*0000*/  LDC R1, c[0x0][0x37c] ;  /* 0x0000df00ff017b82 */ /* 0x000fe20000000800 */
[----:B------:R-:W0:Y:S07]  /*0010*/  S2R R5, SR_TID.X ;  /* 0x0000000000057919 */ /* 0x000e2e0000002100 */
[----:B------:R-:W0:Y:S01]  /*0020*/  S2UR UR4, SR_CTAID.X ;  /* 0x00000000000479c3 */ /* 0x000e220000002500 */
[----:B------:R-:W1:Y:S07]  /*0030*/  LDCU UR5, c[0x0][0x398] ;  /* 0x00007300ff0577ac */ /* 0x000e6e0008000800 */
[----:B------:R-:W0:Y:S08]  /*0040*/  LDC R0, c[0x0][0x360] ;  /* 0x0000d800ff007b82 */ /* 0x000e300000000800 */
[----:B------:R-:W2:Y:S01]  /*0050*/  LDC R3, c[0x0][0x3a0] ;  /* 0x0000e800ff037b82 */ /* 0x000ea20000000800 */
[----:B0-----:R-:W-:Y:S01]  /*0060*/  IMAD R0, R0, UR4, R5 ;  /* 0x0000000400007c24 */ /* 0x001fe2000f8e0205 */
[----:B--2---:R-:W-:-:S04]  /*0070*/  ISETP.NE.AND P0, PT, R3, RZ, PT ;  /* 0x000000ff0300720c */ /* 0x004fc80003f05270 */
[----:B-1----:R-:W-:-:S13]  /*0080*/  ISETP.GE.U32.OR P0, PT, R0, UR5, !P0 ;  /* 0x0000000500007c0c */ /* 0x002fda000c706470 */
[----:B------:R-:W-:Y:S05]  /*0090*/  @P0 EXIT ;  /* 0x000000000000094d */ /* 0x000fea0003800000 */
[----:B------:R-:W0:Y:S01]  /*00a0*/  LDC R4, c[0x0][0x39c] ;  /* 0x0000e700ff047b82 */ /* 0x000e220000000800 */
[----:B------:R-:W1:Y:S01]  /*00b0*/  LDCU.64 UR4, c[0x0][0x358] ;  /* 0x00006b00ff0477ac */ /* 0x000e620008000a00 */
[----:B0-----:R-:W-:-:S13]  /*00c0*/  ISETP.NE.AND P0, PT, R4, RZ, PT ;  /* 0x000000ff0400720c */ /* 0x001fda0003f05270 */
[----:B-1----:R-:W-:Y:S05]  /*00d0*/  @P0 BRA `(.L_x_0) ;  /* 0x00000004002c0947 */ /* 0x002fea0003800000 */
[C---:B------:R-:W-:Y:S02]  /*00e0*/  IADD3 R2, PT, PT, R3.reuse, -0x1, RZ ;  /* 0xffffffff03027810 */ /* 0x040fe40007ffe0ff */
[----:B------:R-:W-:Y:S02]  /*00f0*/  LOP3.LUT R22, R3, 0x7, RZ, 0xc0, !PT ;  /* 0x0000000703167812 */ /* 0x000fe400078ec0ff */
[----:B------:R-:W-:Y:S01]  /*0100*/  ISETP.GE.U32.AND P1, PT, R2, 0x7, PT ;  /* 0x000000070200780c */ /* 0x000fe20003f26070 */
[----:B------:R-:W-:Y:S01]  /*0110*/  HFMA2 R2, -RZ, RZ, 0, 0 ;  /* 0x00000000ff027431 */ /* 0x000fe200000001ff */
[----:B------:R-:W-:-:S11]  /*0120*/  ISETP.NE.AND P0, PT, R22, RZ, PT ;  /* 0x000000ff1600720c */ /* 0x000fd60003f05270 */
[----:B------:R-:W-:Y:S05]  /*0130*/  @!P1 BRA `(.L_x_1) ;  /* 0x00000000007c9947 */ /* 0x000fea0003800000 */
[----:B------:R-:W0:Y:S01]  /*0140*/  LDC.64 R4, c[0x0][0x390] ;  /* 0x0000e400ff047b82 */ /* 0x000e220000000a00 */
[----:B------:R-:W-:Y:S01]  /*0150*/  LOP3.LUT R2, R3, 0xfffffff8, RZ, 0xc0, !PT ;  /* 0xfffffff803027812 */ /* 0x000fe200078ec0ff */
[----:B------:R-:W-:-:S03]  /*0160*/  IMAD R7, R0, R3, 0x3 ;  /* 0x0000000300077424 */ /* 0x000fc600078e0203 */
[----:B------:R-:W-:-:S07]  /*0170*/  IADD3 R6, PT, PT, -R2, RZ, RZ ;  /* 0x000000ff02067210 */ /* 0x000fce0007ffe1ff */
.L_x_2:
[C---:B-1----:R-:W-:Y:S01]  /*0180*/  IADD3 R13, PT, PT, R7.reuse, -0x3, RZ ;  /* 0xfffffffd070d7810 */ /* 0x042fe20007ffe0ff */
[C-C-:B0-----:R-:W-:Y:S01]  /*0190*/  IMAD.WIDE.U32 R8, R7.reuse, 0x4, R4.reuse ;  /* 0x0000000407087825 */ /* 0x141fe200078e0004 */
[----:B------:R-:W-:Y:S02]  /*01a0*/  IADD3 R15, PT, PT, R7, -0x2, RZ ;  /* 0xfffffffe070f7810 */ /* 0x000fe40007ffe0ff */
[----:B------:R-:W-:Y:S01]  /*01b0*/  IADD3 R6, PT, PT, R6, 0x8, RZ ;  /* 0x0000000806067810 */ /* 0x000fe20007ffe0ff */
[--C-:B------:R-:W-:Y:S01]  /*01c0*/  IMAD.WIDE.U32 R12, R13, 0x4, R4.reuse ;  /* 0x000000040d0c7825 */ /* 0x100fe200078e0004 */
[C---:B------:R-:W-:Y:S02]  /*01d0*/  IADD3 R17, PT, PT, R7.reuse, -0x1, RZ ;  /* 0xffffffff07117810 */ /* 0x040fe40007ffe0ff */
[----:B------:R-:W-:Y:S01]  /*01e0*/  IADD3 R11, PT, PT, R7, 0x1, RZ ;  /* 0x00000001070b7810 */ /* 0x000fe20007ffe0ff */
[--C-:B------:R-:W-:Y:S01]  /*01f0*/  IMAD.WIDE.U32 R14, R15, 0x4, R4.reuse ;  /* 0x000000040f0e7825 */ /* 0x100fe200078e0004 */
[----:B------:R-:W-:Y:S01]  /*0200*/  IADD3 R19, PT, PT, R7, 0x2, RZ ;  /* 0x0000000207137810 */ /* 0x000fe20007ffe0ff */
[----:B------:R0:W-:Y:S01]  /*0210*/  STG.E desc[UR4][R12.64], RZ ;  /* 0x000000ff0c007986 */ /* 0x0001e2000c101904 */
[----:B------:R-:W-:Y:S01]  /*0220*/  ISETP.NE.AND P1, PT, R6, RZ, PT ;  /* 0x000000ff0600720c */ /* 0x000fe20003f25270 */
[--C-:B------:R-:W-:Y:S01]  /*0230*/  IMAD.WIDE.U32 R16, R17, 0x4, R4.reuse ;  /* 0x0000000411107825 */ /* 0x100fe200078e0004 */
[C---:B------:R-:W-:Y:S01]  /*0240*/  IADD3 R21, PT, PT, R7.reuse, 0x3, RZ ;  /* 0x0000000307157810 */ /* 0x040fe20007ffe0ff */
[----:B------:R1:W-:Y:S01]  /*0250*/  STG.E desc[UR4][R14.64], RZ ;  /* 0x000000ff0e007986 */ /* 0x0003e2000c101904 */
[----:B------:R-:W-:Y:S01]  /*0260*/  IADD3 R23, PT, PT, R7, 0x4, RZ ;  /* 0x0000000407177810 */ /* 0x000fe20007ffe0ff */
[--C-:B------:R-:W-:Y:S01]  /*0270*/  IMAD.WIDE.U32 R10, R11, 0x4, R4.reuse ;  /* 0x000000040b0a7825 */ /* 0x100fe200078e0004 */
[----:B------:R-:W-:Y:S01]  /*0280*/  IADD3 R7, PT, PT, R7, 0x8, RZ ;  /* 0x0000000807077810 */ /* 0x000fe20007ffe0ff */
[----:B------:R1:W-:Y:S02]  /*0290*/  STG.E desc[UR4][R16.64], RZ ;  /* 0x000000ff10007986 */ /* 0x0003e4000c101904 */
[----:B------:R-:W-:-:S02]  /*02a0*/  IMAD.WIDE.U32 R18, R19, 0x4, R4 ;  /* 0x0000000413127825 */ /* 0x000fc400078e0004 */
[----:B------:R1:W-:Y:S02]  /*02b0*/  STG.E desc[UR4][R8.64], RZ ;  /* 0x000000ff08007986 */ /* 0x0003e4000c101904 */
[--C-:B------:R-:W-:Y:S02]  /*02c0*/  IMAD.WIDE.U32 R20, R21, 0x4, R4.reuse ;  /* 0x0000000415147825 */ /* 0x100fe400078e0004 */
[----:B------:R1:W-:Y:S02]  /*02d0*/  STG.E desc[UR4][R10.64], RZ ;  /* 0x000000ff0a007986 */ /* 0x0003e4000c101904 */
[----:B0-----:R-:W-:Y:S02]  /*02e0*/  IMAD.WIDE.U32 R12, R23, 0x4, R4 ;  /* 0x00000004170c7825 */ /* 0x001fe400078e0004 */
[----:B------:R1:W-:Y:S04]  /*02f0*/  STG.E desc[UR4][R18.64], RZ ;  /* 0x000000ff12007986 */ /* 0x0003e8000c101904 */
[----:B------:R1:W-:Y:S04]  /*0300*/  STG.E desc[UR4][R20.64], RZ ;  /* 0x000000ff14007986 */ /* 0x0003e8000c101904 */
[----:B------:R1:W-:Y:S01]  /*0310*/  STG.E desc[UR4][R12.64], RZ ;  /* 0x000000ff0c007986 */ /* 0x0003e2000c101904 */
[----:B------:R-:W-:Y:S05]  /*0320*/  @P1 BRA `(.L_x_2) ;  /* 0xfffffffc00941947 */ /* 0x000fea000383ffff */
.L_x_1:
[----:B------:R-:W-:Y:S05]  /*0330*/  @!P0 EXIT ;  /* 0x000000000000894d */ /* 0x000fea0003800000 */
[----:B------:R-:W-:Y:S02]  /*0340*/  ISETP.GE.U32.AND P0, PT, R22, 0x4, PT ;  /* 0x000000041600780c */ /* 0x000fe40003f06070 */
[----:B-1----:R-:W-:-:S04]  /*0350*/  LOP3.LUT R12, R3, 0x3, RZ, 0xc0, !PT ;  /* 0x00000003030c7812 */ /* 0x002fc800078ec0ff */
[----:B------:R-:W-:-:S07]  /*0360*/  ISETP.NE.AND P1, PT, R12, RZ, PT ;  /* 0x000000ff0c00720c */ /* 0x000fce0003f25270 */
[----:B------:R-:W-:Y:S06]  /*0370*/  @!P0 BRA `(.L_x_3) ;  /* 0x0000000000388947 */ /* 0x000fec0003800000 */
[----:B------:R-:W0:Y:S01]  /*0380*/  LDC.64 R10, c[0x0][0x390] ;  /* 0x0000e400ff0a7b82 */ /* 0x000e220000000a00 */
[----:B------:R-:W-:Y:S01]  /*0390*/  IMAD R5, R0, R3, R2 ;  /* 0x0000000300057224 */ /* 0x000fe200078e0202 */
[----:B------:R-:W-:-:S04]  /*03a0*/  IADD3 R2, PT, PT, R2, 0x4, RZ ;  /* 0x0000000402027810 */ /* 0x000fc80007ffe0ff */
[C---:B------:R-:W-:Y:S02]  /*03b0*/  IADD3 R7, PT, PT, R5.reuse, 0x1, RZ ;  /* 0x0000000105077810 */ /* 0x040fe40007ffe0ff */
[C---:B------:R-:W-:Y:S02]  /*03c0*/  IADD3 R9, PT, PT, R5.reuse, 0x2, RZ ;  /* 0x0000000205097810 */ /* 0x040fe40007ffe0ff */
[C---:B------:R-:W-:Y:S01]  /*03d0*/  IADD3 R13, PT, PT, R5.reuse, 0x3, RZ ;  /* 0x00000003050d7810 */ /* 0x040fe20007ffe0ff */
[----:B0-----:R-:W-:-:S04]  /*03e0*/  IMAD.WIDE.U32 R4, R5, 0x4, R10 ;  /* 0x0000000405047825 */ /* 0x001fc800078e000a */
[--C-:B------:R-:W-:Y:S01]  /*03f0*/  IMAD.WIDE.U32 R6, R7, 0x4, R10.reuse ;  /* 0x0000000407067825 */ /* 0x100fe200078e000a */
[----:B------:R0:W-:Y:S03]  /*0400*/  STG.E desc[UR4][R4.64], RZ ;  /* 0x000000ff04007986 */ /* 0x0001e6000c101904 */
[--C-:B------:R-:W-:Y:S01]  /*0410*/  IMAD.WIDE.U32 R8, R9, 0x4, R10.reuse ;  /* 0x0000000409087825 */ /* 0x100fe200078e000a */
[----:B------:R0:W-:Y:S03]  /*0420*/  STG.E desc[UR4][R6.64], RZ ;  /* 0x000000ff06007986 */ /* 0x0001e6000c101904 */
[----:B------:R-:W-:Y:S01]  /*0430*/  IMAD.WIDE.U32 R10, R13, 0x4, R10 ;  /* 0x000000040d0a7825 */ /* 0x000fe200078e000a */
[----:B------:R0:W-:Y:S04]  /*0440*/  STG.E desc[UR4][R8.64], RZ ;  /* 0x000000ff08007986 */ /* 0x0001e8000c101904 */
[----:B------:R0:W-:Y:S02]  /*0450*/  STG.E desc[UR4][R10.64], RZ ;  /* 0x000000ff0a007986 */ /* 0x0001e4000c101904 */
.L_x_3:
[----:B------:R-:W-:Y:S05]  /*0460*/  @!P1 EXIT ;  /* 0x000000000000994d */ /* 0x000fea0003800000 */
[----:B------:R-:W-:Y:S02]  /*0470*/  ISETP.NE.AND P0, PT, R12, 0x1, PT ;  /* 0x000000010c00780c */ /* 0x000fe40003f05270 */
[----:B0-----:R-:W-:-:S04]  /*0480*/  LOP3.LUT R4, R3, 0x1, RZ, 0xc0, !PT ;  /* 0x0000000103047812 */ /* 0x001fc800078ec0ff */
[----:B------:R-:W-:-:S07]  /*0490*/  ISETP.NE.U32.AND P1, PT, R4, 0x1, PT ;  /* 0x000000010400780c */ /* 0x000fce0003f25070 */
[----:B------:R-:W-:Y:S06]  /*04a0*/  @!P0 BRA `(.L_x_4) ;  /* 0x0000000000208947 */ /* 0x000fec0003800000 */
[----:B------:R-:W0:Y:S01]  /*04b0*/  LDC.64 R4, c[0x0][0x390] ;  /* 0x0000e400ff047b82 */ /* 0x000e220000000a00 */
[----:B------:R-:W-:Y:S01]  /*04c0*/  IMAD R7, R0, R3, R2 ;  /* 0x0000000300077224 */ /* 0x000fe200078e0202 */
[----:B------:R-:W-:-:S04]  /*04d0*/  IADD3 R2, PT, PT, R2, 0x2, RZ ;  /* 0x0000000202027810 */ /* 0x000fc80007ffe0ff */
[C---:B------:R-:W-:Y:S01]  /*04e0*/  IADD3 R9, PT, PT, R7.reuse, 0x1, RZ ;  /* 0x0000000107097810 */ /* 0x040fe20007ffe0ff */
[----:B0-----:R-:W-:-:S04]  /*04f0*/  IMAD.WIDE.U32 R6, R7, 0x4, R4 ;  /* 0x0000000407067825 */ /* 0x001fc800078e0004 */
[----:B------:R-:W-:Y:S01]  /*0500*/  IMAD.WIDE.U32 R4, R9, 0x4, R4 ;  /* 0x0000000409047825 */ /* 0x000fe200078e0004 */
[----:B------:R0:W-:Y:S04]  /*0510*/  STG.E desc[UR4][R6.64], RZ ;  /* 0x000000ff06007986 */ /* 0x0001e8000c101904 */
[----:B------:R0:W-:Y:S02]  /*0520*/  STG.E desc[UR4][R4.64], RZ ;  /* 0x000000ff04007986 */ /* 0x0001e4000c101904 */
.L_x_4:
[----:B------:R-:W-:Y:S05]  /*0530*/  @P1 EXIT ;  /* 0x000000000000194d */ /* 0x000fea0003800000 */
[----:B0-----:R-:W0:Y:S01]  /*0540*/  LDC.64 R4, c[0x0][0x390] ;  /* 0x0000e400ff047b82 */ /* 0x001e220000000a00 */
[----:B------:R-:W-:-:S04]  /*0550*/  IMAD R3, R0, R3, R2 ;  /* 0x0000000300037224 */ /* 0x000fc800078e0202 */
[----:B0-----:R-:W-:-:S05]  /*0560*/  IMAD.WIDE.U32 R2, R3, 0x4, R4 ;  /* 0x0000000403027825 */ /* 0x001fca00078e0004 */
[----:B------:R-:W-:Y:S01]  /*0570*/  STG.E desc[UR4][R2.64], RZ ;  /* 0x000000ff02007986 */ /* 0x000fe2000c101904 */
[----:B------:R-:W-:Y:S05]  /*0580*/  EXIT ;  /* 0x000000000000794d */ /* 0x000fea0003800000 */
.L_x_0:
[C---:B------:R-:W-:Y:S02]  /*0590*/  LOP3.LUT R2, R4.reuse, 0xfffffff8, RZ, 0xc0, !PT ;  /* 0xfffffff804027812 */ /* 0x040fe400078ec0ff */
[C---:B------:R-:W-:Y:S02]  /*05a0*/  LOP3.LUT R3, R4.reuse, 0x7, RZ, 0xc0, !PT ;  /* 0x0000000704037812 */ /* 0x040fe400078ec0ff */
[----:B------:R-:W-:Y:S02]  /*05b0*/  LOP3.LUT R4, R4, 0x3, RZ, 0xc0, !PT ;  /* 0x0000000304047812 */ /* 0x000fe400078ec0ff */
[----:B------:R-:W-:Y:S02]  /*05c0*/  MOV R5, RZ ;  /* 0x000000ff00057202 */ /* 0x000fe40000000f00 */
[----:B------:R-:W-:-:S07]  /*05d0*/  IADD3 R6, PT, PT, -R2, RZ, RZ ;  /* 0x000000ff02067210 */ /* 0x000fce0007ffe1ff */
.L_x_9:
[----:B0-----:R-:W0:Y:S01]  /*05e0*/  LDC R7, c[0x0][0x39c] ;  /* 0x0000e700ff077b82 */ /* 0x001e220000000800 */
[----:B------:R-:W-:Y:S01]  /*05f0*/  HFMA2 R18, -RZ, RZ, 0, 0 ;  /* 0x00000000ff127431 */ /* 0x000fe200000001ff */
[----:B------:R-:W-:Y:S02]  /*0600*/  MOV R12, RZ ;  /* 0x000000ff000c7202 */ /* 0x000fe40000000f00 */
[----:B0-----:R-:W-:-:S13]  /*0610*/  ISETP.GE.U32.AND P0, PT, R7, 0x8, PT ;  /* 0x000000080700780c */ /* 0x001fda0003f06070 */
[----:B------:R-:W-:Y:S05]  /*0620*/  @!P0 BRA `(.L_x_5) ;  /* 0x0000000400288947 */ /* 0x000fea0003800000 */
[----:B------:R-:W0:Y:S01]  /*0630*/  LDC R10, c[0x0][0x3a0] ;  /* 0x0000e800ff0a7b82 */ /* 0x000e220000000800 */
[----:B------:R-:W-:Y:S01]  /*0640*/  IMAD R9, R0, R7, 0x3 ;  /* 0x0000000300097424 */ /* 0x000fe200078e0207 */
[----:B------:R-:W-:Y:S02]  /*0650*/  MOV R18, RZ ;  /* 0x000000ff00127202 */ /* 0x000fe40000000f00 */
[-C--:B------:R-:W-:Y:S02]  /*0660*/  MOV R11, R5.reuse ;  /* 0x00000005000b7202 */ /* 0x080fe40000000f00 */
[----:B------:R-:W-:Y:S02]  /*0670*/  MOV R20, R6 ;  /* 0x0000000600147202 */ /* 0x000fe40000000f00 */
[----:B0-----:R-:W-:Y:S01]  /*0680*/  IADD3 R8, PT, PT, R5, R10, RZ ;  /* 0x0000000a05087210 */ /* 0x001fe20007ffe0ff */
[C-C-:B------:R-:W-:Y:S01]  /*0690*/  IMAD R21, R10.reuse, 0x3, R5.reuse ;  /* 0x000000030a157824 */ /* 0x140fe200078e0205 */
[CC--:B------:R-:W-:Y:S01]  /*06a0*/  LEA R19, R10.reuse, R5.reuse, 0x1 ;  /* 0x000000050a137211 */ /* 0x0c0fe200078e08ff */
[C-C-:B------:R-:W-:Y:S01]  /*06b0*/  IMAD R25, R10.reuse, 0x5, R5.reuse ;  /* 0x000000050a197824 */ /* 0x140fe200078e0205 */
[C---:B------:R-:W-:Y:S01]  /*06c0*/  LEA R23, R10.reuse, R5, 0x2 ;  /* 0x000000050a177211 */ /* 0x040fe200078e10ff */
[----:B------:R-:W-:-:S02]  /*06d0*/  IMAD R27, R10, 0x6, R5 ;  /* 0x000000060a1b7824 */ /* 0x000fc400078e0205 */
[----:B------:R-:W-:-:S07]  /*06e0*/  IMAD R29, R10, 0x7, R5 ;  /* 0x000000070a1d7824 */ /* 0x000fce00078e0205 */
.L_x_6:
[----:B------:R-:W0:Y:S01]  /*06f0*/  LDC.64 R14, c[0x0][0x380] ;  /* 0x0000e000ff0e7b82 */ /* 0x000e220000000a00 */
[----:B------:R-:W-:-:S07]  /*0700*/  VIADD R17, R9, 0xfffffffd ;  /* 0xfffffffd09117836 */ /* 0x000fce0000000000 */
[----:B------:R-:W1:Y:S01]  /*0710*/  LDC.64 R12, c[0x0][0x388] ;  /* 0x0000e200ff0c7b82 */ /* 0x000e620000000a00 */
[----:B0-----:R-:W-:-:S05]  /*0720*/  IMAD.WIDE.U32 R16, R17, 0x4, R14 ;  /* 0x0000000411107825 */ /* 0x001fca00078e000e */
[----:B------:R1:W2:Y:S02]  /*0730*/  LDG.E R22, desc[UR4][R16.64] ;  /* 0x0000000410167981 */ /* 0x0002a4000c1e1900 */
[----:B-1----:R-:W-:-:S05]  /*0740*/  IMAD.WIDE.U32 R16, R11, 0x4, R12 ;  /* 0x000000040b107825 */ /* 0x002fca00078e000c */
[----:B------:R0:W2:Y:S01]  /*0750*/  LDG.E R24, desc[UR4][R16.64] ;  /* 0x0000000410187981 */ /* 0x0000a2000c1e1900 */
[----:B------:R-:W-:-:S05]  /*0760*/  IADD3 R26, PT, PT, R9, -0x2, RZ ;  /* 0xfffffffe091a7810 */ /* 0x000fca0007ffe0ff */
[----:B0-----:R-:W-:-:S04]  /*0770*/  IMAD.WIDE.U32 R16, R26, 0x4, R14 ;  /* 0x000000041a107825 */ /* 0x001fc800078e000e */
[----:B--2---:R-:W-:Y:S02]  /*0780*/  FFMA R18, R22, R24, R18 ;  /* 0x0000001816127223 */ /* 0x004fe40000000012 */
[----:B------:R0:W2:Y:S02]  /*0790*/  LDG.E R22, desc[UR4][R16.64] ;  /* 0x0000000410167981 */ /* 0x0000a4000c1e1900 */
[----:B0-----:R-:W-:-:S05]  /*07a0*/  IMAD.WIDE.U32 R16, R8, 0x4, R12 ;  /* 0x0000000408107825 */ /* 0x001fca00078e000c */
[----:B------:R0:W2:Y:S01]  /*07b0*/  LDG.E R24, desc[UR4][R16.64] ;  /* 0x0000000410187981 */ /* 0x0000a2000c1e1900 */
[----:B------:R-:W-:-:S05]  /*07c0*/  IADD3 R26, PT, PT, R9, -0x1, RZ ;  /* 0xffffffff091a7810 */ /* 0x000fca0007ffe0ff */
[----:B0-----:R-:W-:-:S04]  /*07d0*/  IMAD.WIDE.U32 R16, R26, 0x4, R14 ;  /* 0x000000041a107825 */ /* 0x001fc800078e000e */
[----:B--2---:R-:W-:Y:S02]  /*07e0*/  FFMA R18, R22, R24, R18 ;  /* 0x0000001816127223 */ /* 0x004fe40000000012 */
[----:B------:R0:W2:Y:S02]  /*07f0*/  LDG.E R22, desc[UR4][R16.64] ;  /* 0x0000000410167981 */ /* 0x0000a4000c1e1900 */
[----:B0-----:R-:W-:-:S05]  /*0800*/  IMAD.WIDE.U32 R16, R19, 0x4, R12 ;  /* 0x0000000413107825 */ /* 0x001fca00078e000c */
[----:B------:R0:W2:Y:S02]  /*0810*/  LDG.E R24, desc[UR4][R16.64] ;  /* 0x0000000410187981 */ /* 0x0000a4000c1e1900 */
[----:B0-----:R-:W-:-:S04]  /*0820*/  IMAD.WIDE.U32 R16, R9, 0x4, R14 ;  /* 0x0000000409107825 */ /* 0x001fc800078e000e */
[----:B--2---:R-:W-:Y:S02]  /*0830*/  FFMA R18, R22, R24, R18 ;  /* 0x0000001816127223 */ /* 0x004fe40000000012 */
[----:B------:R0:W2:Y:S02]  /*0840*/  LDG.E R22, desc[UR4][R16.64] ;  /* 0x0000000410167981 */ /* 0x0000a4000c1e1900 */
[----:B0-----:R-:W-:-:S05]  /*0850*/  IMAD.WIDE.U32 R16, R21, 0x4, R12 ;  /* 0x0000000415107825 */ /* 0x001fca00078e000c */
[----:B------:R0:W2:Y:S01]  /*0860*/  LDG.E R24, desc[UR4][R16.64] ;  /* 0x0000000410187981 */ /* 0x0000a2000c1e1900 */
[----:B------:R-:W-:-:S05]  /*0870*/  IADD3 R26, PT, PT, R9, 0x1, RZ ;  /* 0x00000001091a7810 */ /* 0x000fca0007ffe0ff */
        /* <DEDUP_REMOVED lines=13> */
[----:B--2---:R-:W-:Y:S01]  /*0950*/  FFMA R18, R22, R24, R18 ;  /* 0x0000001816127223 */ /* 0x004fe20000000012 */
[----:B------:R-:W-:Y:S01]  /*0960*/  IADD3 R24, PT, PT, R9, 0x4, RZ ;  /* 0x0000000409187810 */ /* 0x000fe20007ffe0ff */
[----:B------:R0:W2:Y:S04]  /*0970*/  LDG.E R22, desc[UR4][R16.64] ;  /* 0x0000000410167981 */ /* 0x0000a8000c1e1900 */
[----:B------:R-:W-:-:S04]  /*0980*/  IMAD.WIDE.U32 R14, R24, 0x4, R14 ;  /* 0x00000004180e7825 */ /* 0x000fc800078e000e */
[--C-:B0-----:R-:W-:Y:S02]  /*0990*/  IMAD.WIDE.U32 R16, R27, 0x4, R12.reuse ;  /* 0x000000041b107825 */ /* 0x101fe400078e000c */
[----:B------:R-:W3:Y:S02]  /*09a0*/  LDG.E R15, desc[UR4][R14.64] ;  /* 0x000000040e0f7981 */ /* 0x000ee4000c1e1900 */
[----:B------:R-:W-:Y:S02]  /*09b0*/  IMAD.WIDE.U32 R12, R29, 0x4, R12 ;  /* 0x000000041d0c7825 */ /* 0x000fe400078e000c */
[----:B------:R-:W2:Y:S04]  /*09c0*/  LDG.E R24, desc[UR4][R16.64] ;  /* 0x0000000410187981 */ /* 0x000ea8000c1e1900 */
[----:B------:R-:W3:Y:S01]  /*09d0*/  LDG.E R12, desc[UR4][R12.64] ;  /* 0x000000040c0c7981 */ /* 0x000ee2000c1e1900 */
[----:B------:R-:W-:-:S04]  /*09e0*/  IADD3 R20, PT, PT, R20, 0x8, RZ ;  /* 0x0000000814147810 */ /* 0x000fc80007ffe0ff */
[----:B------:R-:W-:Y:S01]  /*09f0*/  ISETP.NE.AND P0, PT, R20, RZ, PT ;  /* 0x000000ff1400720c */ /* 0x000fe20003f05270 */
[C---:B------:R-:W-:Y:S01]  /*0a00*/  IMAD R29, R10.reuse, 0x8, R29 ;  /* 0x000000080a1d7824 */ /* 0x040fe200078e021d */
[----:B------:R-:W-:Y:S02]  /*0a10*/  IADD3 R9, PT, PT, R9, 0x8, RZ ;  /* 0x0000000809097810 */ /* 0x000fe40007ffe0ff */
[C---:B------:R-:W-:Y:S02]  /*0a20*/  LEA R8, R10.reuse, R8, 0x3 ;  /* 0x000000080a087211 */ /* 0x040fe400078e18ff */
[C---:B------:R-:W-:Y:S02]  /*0a30*/  LEA R19, R10.reuse, R19, 0x3 ;  /* 0x000000130a137211 */ /* 0x040fe400078e18ff */
[C---:B------:R-:W-:Y:S02]  /*0a40*/  LEA R21, R10.reuse, R21, 0x3 ;  /* 0x000000150a157211 */ /* 0x040fe400078e18ff */
[----:B------:R-:W-:-:S02]  /*0a50*/  LEA R23, R10, R23, 0x3 ;  /* 0x000000170a177211 */ /* 0x000fc400078e18ff */
[C---:B------:R-:W-:Y:S02]  /*0a60*/  LEA R25, R10.reuse, R25, 0x3 ;  /* 0x000000190a197211 */ /* 0x040fe400078e18ff */
[C---:B------:R-:W-:Y:S02]  /*0a70*/  LEA R27, R10.reuse, R27, 0x3 ;  /* 0x0000001b0a1b7211 */ /* 0x040fe400078e18ff */
[----:B------:R-:W-:Y:S01]  /*0a80*/  LEA R11, R10, R11, 0x3 ;  /* 0x0000000b0a0b7211 */ /* 0x000fe200078e18ff */
[----:B--2---:R-:W-:-:S04]  /*0a90*/  FFMA R18, R22, R24, R18 ;  /* 0x0000001816127223 */ /* 0x004fc80000000012 */
[----:B---3--:R-:W-:Y:S01]  /*0aa0*/  FFMA R18, R15, R12, R18 ;  /* 0x0000000c0f127223 */ /* 0x008fe20000000012 */
[----:B------:R-:W-:Y:S06]  /*0ab0*/  @P0 BRA `(.L_x_6) ;  /* 0xfffffffc000c0947 */ /* 0x000fec000383ffff */
[----:B------:R-:W-:-:S07]  /*0ac0*/  MOV R12, R2 ;  /* 0x00000002000c7202 */ /* 0x000fce0000000f00 */
.L_x_5:
[----:B------:R-:W-:-:S13]  /*0ad0*/  ISETP.NE.AND P0, PT, R3, RZ, PT ;  /* 0x000000ff0300720c */ /* 0x000fda0003f05270 */
[----:B------:R-:W-:Y:S05]  /*0ae0*/  @!P0 BRA `(.L_x_7) ;  /* 0x00000004000c8947 */ /* 0x000fea0003800000 */
[----:B------:R-:W-:Y:S02]  /*0af0*/  IADD3 R8, PT, PT, R3, -0x1, RZ ;  /* 0xffffffff03087810 */ /* 0x000fe40007ffe0ff */
[----:B------:R-:W-:Y:S02]  /*0b00*/  ISETP.NE.AND P1, PT, R4, RZ, PT ;  /* 0x000000ff0400720c */ /* 0x000fe40003f25270 */
[----:B------:R-:W-:-:S13]  /*0b10*/  ISETP.GE.U32.AND P0, PT, R8, 0x3, PT ;  /* 0x000000030800780c */ /* 0x000fda0003f06070 */
[----:B------:R-:W-:Y:S05]  /*0b20*/  @!P0 BRA `(.L_x_8) ;  /* 0x0000000000808947 */ /* 0x000fea0003800000 */
[----:B------:R-:W0:Y:S01]  /*0b30*/  LDC R13, c[0x0][0x3a0] ;  /* 0x0000e800ff0d7b82 */ /* 0x000e220000000800 */
[----:B------:R-:W-:-:S05]  /*0b40*/  IMAD R15, R0, R7, R12 ;  /* 0x00000007000f7224 */ /* 0x000fca00078e020c */
[C---:B------:R-:W-:Y:S02]  /*0b50*/  IADD3 R21, PT, PT, R15.reuse, 0x1, RZ ;  /* 0x000000010f157810 */ /* 0x040fe40007ffe0ff */
[----:B------:R-:W1:Y:S08]  /*0b60*/  LDC.64 R8, c[0x0][0x388] ;  /* 0x0000e200ff087b82 */ /* 0x000e700000000a00 */
[----:B------:R-:W2:Y:S01]  /*0b70*/  LDC.64 R10, c[0x0][0x380] ;  /* 0x0000e000ff0a7b82 */ /* 0x000ea20000000a00 */
[----:B0-----:R-:W-:Y:S01]  /*0b80*/  IMAD R14, R12, R13, R5 ;  /* 0x0000000d0c0e7224 */ /* 0x001fe200078e0205 */
[----:B------:R-:W-:-:S03]  /*0b90*/  IADD3 R17, PT, PT, R15, 0x2, RZ ;  /* 0x000000020f117810 */ /* 0x000fc60007ffe0ff */
[C---:B-1----:R-:W-:Y:S01]  /*0ba0*/  IMAD.WIDE.U32 R22, R14.reuse, 0x4, R8 ;  /* 0x000000040e167825 */ /* 0x042fe200078e0008 */
[----:B------:R-:W-:-:S04]  /*0bb0*/  IADD3 R14, PT, PT, R14, R13, RZ ;  /* 0x0000000d0e0e7210 */ /* 0x000fc80007ffe0ff */
[CC--:B------:R-:W-:Y:S01]  /*0bc0*/  IADD3 R19, PT, PT, R14.reuse, R13.reuse, RZ ;  /* 0x0000000d0e137210 */ /* 0x0c0fe20007ffe0ff */
[--C-:B--2---:R-:W-:Y:S01]  /*0bd0*/  IMAD.WIDE.U32 R26, R15, 0x4, R10.reuse ;  /* 0x000000040f1a7825 */ /* 0x104fe200078e000a */
[----:B------:R-:W2:Y:S03]  /*0be0*/  LDG.E R22, desc[UR4][R22.64] ;  /* 0x0000000416167981 */ /* 0x000ea6000c1e1900 */
[----:B------:R-:W-:Y:S01]  /*0bf0*/  IMAD.WIDE.U32 R20, R21, 0x4, R10 ;  /* 0x0000000415147825 */ /* 0x000fe200078e000a */
[----:B------:R-:W-:Y:S01]  /*0c00*/  IADD3 R29, PT, PT, R15, 0x3, RZ ;  /* 0x000000030f1d7810 */ /* 0x000fe20007ffe0ff */
[----:B------:R-:W2:Y:S02]  /*0c10*/  LDG.E R27, desc[UR4][R26.64] ;  /* 0x000000041a1b7981 */ /* 0x000ea4000c1e1900 */
[----:B------:R-:W-:Y:S01]  /*0c20*/  IMAD.WIDE.U32 R24, R14, 0x4, R8 ;  /* 0x000000040e187825 */ /* 0x000fe200078e0008 */
[----:B------:R-:W-:Y:S01]  /*0c30*/  IADD3 R13, PT, PT, R19, R13, RZ ;  /* 0x0000000d130d7210 */ /* 0x000fe20007ffe0ff */
[----:B------:R-:W3:Y:S02]  /*0c40*/  LDG.E R20, desc[UR4][R20.64] ;  /* 0x0000000414147981 */ /* 0x000ee4000c1e1900 */
[----:B------:R-:W-:-:S02]  /*0c50*/  IMAD.WIDE.U32 R16, R17, 0x4, R10 ;  /* 0x0000000411107825 */ /* 0x000fc400078e000a */
[----:B------:R-:W3:Y:S02]  /*0c60*/  LDG.E R25, desc[UR4][R24.64] ;  /* 0x0000000418197981 */ /* 0x000ee4000c1e1900 */
[----:B------:R-:W-:Y:S02]  /*0c70*/  IMAD.WIDE.U32 R14, R19, 0x4, R8 ;  /* 0x00000004130e7825 */ /* 0x000fe400078e0008 */
[----:B------:R-:W4:Y:S02]  /*0c80*/  LDG.E R17, desc[UR4][R16.64] ;  /* 0x0000000410117981 */ /* 0x000f24000c1e1900 */
[----:B------:R-:W-:Y:S02]  /*0c90*/  IMAD.WIDE.U32 R10, R29, 0x4, R10 ;  /* 0x000000041d0a7825 */ /* 0x000fe400078e000a */
[----:B------:R-:W4:Y:S02]  /*0ca0*/  LDG.E R14, desc[UR4][R14.64] ;  /* 0x000000040e0e7981 */ /* 0x000f24000c1e1900 */
[----:B------:R-:W-:-:S02]  /*0cb0*/  IMAD.WIDE.U32 R8, R13, 0x4, R8 ;  /* 0x000000040d087825 */ /* 0x000fc400078e0008 */
[----:B------:R-:W5:Y:S04]  /*0cc0*/  LDG.E R11, desc[UR4][R10.64] ;  /* 0x000000040a0b7981 */ /* 0x000f68000c1e1900 */
[----:B------:R-:W5:Y:S01]  /*0cd0*/  LDG.E R8, desc[UR4][R8.64] ;  /* 0x0000000408087981 */ /* 0x000f62000c1e1900 */
[----:B------:R-:W-:Y:S01]  /*0ce0*/  IADD3 R12, PT, PT, R12, 0x4, RZ ;  /* 0x000000040c0c7810 */ /* 0x000fe20007ffe0ff */
[----:B--2---:R-:W-:-:S04]  /*0cf0*/  FFMA R27, R27, R22, R18 ;  /* 0x000000161b1b7223 */ /* 0x004fc80000000012 */
[----:B---3--:R-:W-:-:S04]  /*0d00*/  FFMA R20, R20, R25, R27 ;  /* 0x0000001914147223 */ /* 0x008fc8000000001b */
[----:B----4-:R-:W-:-:S04]  /*0d10*/  FFMA R20, R17, R14, R20 ;  /* 0x0000000e11147223 */ /* 0x010fc80000000014 */
[----:B-----5:R-:W-:-:S07]  /*0d20*/  FFMA R18, R11, R8, R20 ;  /* 0x000000080b127223 */ /* 0x020fce0000000014 */
.L_x_8:
[----:B------:R-:W-:Y:S05]  /*0d30*/  @!P1 BRA `(.L_x_7) ;  /* 0x0000000000789947 */ /* 0x000fea0003800000 */
[----:B------:R-:W-:Y:S01]  /*0d40*/  ISETP.NE.AND P0, PT, R4, 0x1, PT ;  /* 0x000000010400780c */ /* 0x000fe20003f05270 */
[----:B------:R-:W0:Y:S01]  /*0d50*/  LDC.64 R20, c[0x0][0x388] ;  /* 0x0000e200ff147b82 */ /* 0x000e220000000a00 */
[----:B------:R-:W-:-:S07]  /*0d60*/  LOP3.LUT P1, RZ, R7, 0x1, RZ, 0xc0, !PT ;  /* 0x0000000107ff7812 */ /* 0x000fce000782c0ff */
[----:B------:R-:W1:Y:S04]  /*0d70*/  LDC.64 R8, c[0x0][0x380] ;  /* 0x0000e000ff087b82 */ /* 0x000e680000000a00 */
[----:B------:R-:W-:-:S04]  /*0d80*/  @P0 IMAD R17, R0, R7, R12 ;  /* 0x0000000700110224 */ /* 0x000fc800078e020c */
[----:B------:R-:W2:Y:S08]  /*0d90*/  @P0 LDC R16, c[0x0][0x3a0] ;  /* 0x0000e800ff100b82 */ /* 0x000eb00000000800 */
[----:B------:R-:W3:Y:S08]  /*0da0*/  @P1 LDC R13, c[0x0][0x3a0] ;  /* 0x0000e800ff0d1b82 */ /* 0x000ef00000000800 */
[----:B------:R-:W4:Y:S08]  /*0db0*/  LDC.64 R10, c[0x0][0x380] ;  /* 0x0000e000ff0a7b82 */ /* 0x000f300000000a00 */
[----:B------:R-:W5:Y:S01]  /*0dc0*/  LDC.64 R14, c[0x0][0x388] ;  /* 0x0000e200ff0e7b82 */ /* 0x000f620000000a00 */
[C---:B--2---:R-:W-:Y:S01]  /*0dd0*/  @P0 IMAD R19, R12.reuse, R16, R5 ;  /* 0x000000100c130224 */ /* 0x044fe200078e0205 */
[----:B------:R-:W-:-:S03]  /*0de0*/  @P0 IADD3 R12, PT, PT, R12, 0x2, RZ ;  /* 0x000000020c0c0810 */ /* 0x000fc60007ffe0ff */
[C---:B0-----:R-:W-:Y:S01]  /*0df0*/  @P0 IMAD.WIDE.U32 R22, R19.reuse, 0x4, R20 ;  /* 0x0000000413160825 */ /* 0x041fe200078e0014 */
[----:B------:R-:W-:Y:S02]  /*0e00*/  @P0 IADD3 R25, PT, PT, R19, R16, RZ ;  /* 0x0000001013190210 */ /* 0x000fe40007ffe0ff */
[C---:B------:R-:W-:Y:S01]  /*0e10*/  @P0 IADD3 R19, PT, PT, R17.reuse, 0x1, RZ ;  /* 0x0000000111130810 */ /* 0x040fe20007ffe0ff */
[----:B-1----:R-:W-:Y:S02]  /*0e20*/  @P0 IMAD.WIDE.U32 R16, R17, 0x4, R8 ;  /* 0x0000000411100825 */ /* 0x002fe400078e0008 */
[----:B------:R-:W2:Y:S02]  /*0e30*/  @P0 LDG.E R23, desc[UR4][R22.64] ;  /* 0x0000000416170981 */ /* 0x000ea4000c1e1900 */
[----:B------:R-:W-:Y:S02]  /*0e40*/  @P0 IMAD.WIDE.U32 R20, R25, 0x4, R20 ;  /* 0x0000000419140825 */ /* 0x000fe400078e0014 */
[----:B------:R-:W2:Y:S02]  /*0e50*/  @P0 LDG.E R17, desc[UR4][R16.64] ;  /* 0x0000000410110981 */ /* 0x000ea4000c1e1900 */
[----:B------:R-:W-:-:S02]  /*0e60*/  @P0 IMAD.WIDE.U32 R8, R19, 0x4, R8 ;  /* 0x0000000413080825 */ /* 0x000fc400078e0008 */
[----:B------:R-:W2:Y:S02]  /*0e70*/  @P0 LDG.E R20, desc[UR4][R20.64] ;  /* 0x0000000414140981 */ /* 0x000ea4000c1e1900 */
[----:B------:R-:W-:Y:S02]  /*0e80*/  @P1 IMAD R7, R0, R7, R12 ;  /* 0x0000000700071224 */ /* 0x000fe400078e020c */
[----:B---3--:R-:W-:Y:S01]  /*0e90*/  @P1 IMAD R13, R12, R13, R5 ;  /* 0x0000000d0c0d1224 */ /* 0x008fe200078e0205 */
[----:B------:R-:W3:Y:S01]  /*0ea0*/  @P0 LDG.E R8, desc[UR4][R8.64] ;  /* 0x0000000408080981 */ /* 0x000ee2000c1e1900 */
[----:B----4-:R-:W-:-:S04]  /*0eb0*/  @P1 IMAD.WIDE.U32 R10, R7, 0x4, R10 ;  /* 0x00000004070a1825 */ /* 0x010fc800078e000a */
[----:B-----5:R-:W-:Y:S02]  /*0ec0*/  @P1 IMAD.WIDE.U32 R14, R13, 0x4, R14 ;  /* 0x000000040d0e1825 */ /* 0x020fe400078e000e */
[----:B------:R-:W4:Y:S04]  /*0ed0*/  @P1 LDG.E R11, desc[UR4][R10.64] ;  /* 0x000000040a0b1981 */ /* 0x000f28000c1e1900 */
[----:B------:R-:W4:Y:S01]  /*0ee0*/  @P1 LDG.E R14, desc[UR4][R14.64] ;  /* 0x000000040e0e1981 */ /* 0x000f22000c1e1900 */
[----:B--2---:R-:W-:-:S04]  /*0ef0*/  @P0 FFMA R23, R17, R23, R18 ;  /* 0x0000001711170223 */ /* 0x004fc80000000012 */
[----:B---3--:R-:W-:-:S04]  /*0f00*/  @P0 FFMA R18, R8, R20, R23 ;  /* 0x0000001408120223 */ /* 0x008fc80000000017 */
[----:B----4-:R-:W-:-:S07]  /*0f10*/  @P1 FFMA R18, R11, R14, R18 ;  /* 0x0000000e0b121223 */ /* 0x010fce0000000012 */
.L_x_7:
[----:B------:R-:W0:Y:S01]  /*0f20*/  LDCU UR6, c[0x0][0x3a0] ;  /* 0x00007400ff0677ac */ /* 0x000e220008000800 */
[----:B------:R-:W1:Y:S01]  /*0f30*/  LDC.64 R8, c[0x0][0x390] ;  /* 0x0000e400ff087b82 */ /* 0x000e620000000a00 */
[----:B0-----:R-:W-:Y:S01]  /*0f40*/  IMAD R7, R0, UR6, R5 ;  /* 0x0000000600077c24 */ /* 0x001fe2000f8e0205 */
[----:B------:R-:W-:-:S04]  /*0f50*/  IADD3 R5, PT, PT, R5, 0x1, RZ ;  /* 0x0000000105057810 */ /* 0x000fc80007ffe0ff */
[----:B------:R-:W-:Y:S01]  /*0f60*/  ISETP.NE.AND P0, PT, R5, UR6, PT ;  /* 0x0000000605007c0c */ /* 0x000fe2000bf05270 */
[----:B-1----:R-:W-:-:S05]  /*0f70*/  IMAD.WIDE.U32 R8, R7, 0x4, R8 ;  /* 0x0000000407087825 */ /* 0x002fca00078e0008 */
[----:B------:R0:W-:Y:S07]  /*0f80*/  STG.E desc[UR4][R8.64], R18 ;  /* 0x0000001208007986 */ /* 0x0001ee000c101904 */
[----:B------:R-:W-:Y:S05]  /*0f90*/  @P0 BRA `(.L_x_9) ;  /* 0xfffffff400900947 */ /* 0x000fea000383ffff */
[----:B------:R-:W-:Y:S05]  /*0fa0*/  EXIT ;  /* 0x000000000000794d */ /* 0x000fea0003800000 */
.L_x_10:
[----:B------:R-:W-:-:S00]  /*0fb0*/  BRA `(.L_x_10) ;  /* 0xfffffffc00fc7947 */ /* 0x000fc0000383ffff */
[----:B------:R-:W-:-:S00]  /*0fc0*/  NOP ;  /* 0x0000000000007918 */ /* 0x000fc00000000000 */
        /* <DEDUP_REMOVED lines=11> */
.L_x_11:


//--------------------- .nv.shared.reserved.0     --------------------------
	.section	.nv.shared.reserved.0,"aw",@nobits
	.weak		__nv_reservedSMEM_offset_0_alias
	.size		__nv_reservedSMEM_offset_0_alias, 0, 64
	.other		__nv_reservedSMEM_offset_0_alias,@"STO_CUDA_RESERVED_SHARED STV_DEFAULT"
__nv_reservedSMEM_offset_0_alias:
	.zero		0
	.zero		64


//--------------------- .nv.constant0._Z13matmul_by_rowPKfS0_Pfiii --------------------------
	.section	.nv.constant0._Z13matmul_by_rowPKfS0_Pfiii,"a",@progbits
	.sectionflags	@""
	.align	4
.nv.constant0._Z13matmul_by_rowPKfS0_Pfiii:
	.zero		932


//--------------------- SYMBOLS --------------------------

	.type		.nv.reservedSmem.offset0,@object
	.size		.nv.reservedSmem.offset0,0x4
